//
// Generated by NVIDIA NVVM Compiler
//
// Compiler Build ID: CL-36424714
// Cuda compilation tools, release 13.0, V13.0.88
// Based on NVVM 20.0.0
//

.version 9.0
.target sm_100
.address_size 64

	// .globl	kernmul

.visible .entry kernmul(
	.param .u64 .ptr .align 1 kernmul_param_0,
	.param .u64 .ptr .align 1 kernmul_param_1,
	.param .u64 .ptr .align 1 kernmul_param_2,
	.param .u64 .ptr .align 1 kernmul_param_3,
	.param .u64 .ptr .align 1 kernmul_param_4,
	.param .u64 .ptr .align 1 kernmul_param_5,
	.param .u64 .ptr .align 1 kernmul_param_6,
	.param .u64 .ptr .align 1 kernmul_param_7,
	.param .u64 .ptr .align 1 kernmul_param_8,
	.param .u32 kernmul_param_9
)
{
	.reg .pred 	%p<2>;
	.reg .b32 	%r<10>;
	.reg .b32 	%f<31>;
	.reg .b64 	%rd<32>;

	ld.param.u64 	%rd2, [kernmul_param_1];
	ld.param.u64 	%rd4, [kernmul_param_3];
	ld.param.u64 	%rd5, [kernmul_param_4];
	ld.param.u64 	%rd6, [kernmul_param_5];
	ld.param.u64 	%rd7, [kernmul_param_6];
	ld.param.u64 	%rd8, [kernmul_param_7];
	ld.param.u64 	%rd9, [kernmul_param_8];
	ld.param.u32 	%r2, [kernmul_param_9];
	mov.u32 	%r3, %ctaid.y;
	mov.u32 	%r4, %nctaid.x;
	mov.u32 	%r5, %ctaid.x;
	mad.lo.s32 	%r6, %r3, %r4, %r5;
	mov.u32 	%r7, %ntid.x;
	mov.u32 	%r8, %tid.x;
	mad.lo.s32 	%r1, %r6, %r7, %r8;
	setp.ge.s32 	%p1, %r1, %r2;
	@%p1 bra 	$L__BB0_2;
	ld.param.u64 	%rd31, [kernmul_param_2];
	ld.param.u64 	%rd30, [kernmul_param_0];
	cvta.to.global.u64 	%rd10, %rd30;
	cvta.to.global.u64 	%rd11, %rd2;
	cvta.to.global.u64 	%rd12, %rd31;
	cvta.to.global.u64 	%rd13, %rd4;
	cvta.to.global.u64 	%rd14, %rd5;
	cvta.to.global.u64 	%rd15, %rd6;
	cvta.to.global.u64 	%rd16, %rd7;
	cvta.to.global.u64 	%rd17, %rd8;
	cvta.to.global.u64 	%rd18, %rd9;
	shl.b32 	%r9, %r1, 1;
	mul.wide.s32 	%rd19, %r9, 4;
	add.s64 	%rd20, %rd10, %rd19;
	ld.global.f32 	%f1, [%rd20];
	ld.global.f32 	%f2, [%rd20+4];
	add.s64 	%rd21, %rd11, %rd19;
	ld.global.f32 	%f3, [%rd21];
	ld.global.f32 	%f4, [%rd21+4];
	add.s64 	%rd22, %rd12, %rd19;
	ld.global.f32 	%f5, [%rd22];
	ld.global.f32 	%f6, [%rd22+4];
	mul.wide.s32 	%rd23, %r1, 4;
	add.s64 	%rd24, %rd13, %rd23;
	ld.global.f32 	%f7, [%rd24];
	add.s64 	%rd25, %rd14, %rd23;
	ld.global.f32 	%f8, [%rd25];
	add.s64 	%rd26, %rd15, %rd23;
	ld.global.f32 	%f9, [%rd26];
	add.s64 	%rd27, %rd16, %rd23;
	ld.global.f32 	%f10, [%rd27];
	add.s64 	%rd28, %rd17, %rd23;
	ld.global.f32 	%f11, [%rd28];
	add.s64 	%rd29, %rd18, %rd23;
	ld.global.f32 	%f12, [%rd29];
	mul.f32 	%f13, %f3, %f12;
	fma.rn.f32 	%f14, %f1, %f7, %f13;
	fma.rn.f32 	%f15, %f5, %f11, %f14;
	st.global.f32 	[%rd20], %f15;
	mul.f32 	%f16, %f4, %f12;
	fma.rn.f32 	%f17, %f2, %f7, %f16;
	fma.rn.f32 	%f18, %f6, %f11, %f17;
	st.global.f32 	[%rd20+4], %f18;
	mul.f32 	%f19, %f1, %f12;
	fma.rn.f32 	%f20, %f3, %f8, %f19;
	fma.rn.f32 	%f21, %f5, %f10, %f20;
	st.global.f32 	[%rd21], %f21;
	mul.f32 	%f22, %f2, %f12;
	fma.rn.f32 	%f23, %f4, %f8, %f22;
	fma.rn.f32 	%f24, %f6, %f10, %f23;
	st.global.f32 	[%rd21+4], %f24;
	mul.f32 	%f25, %f1, %f11;
	fma.rn.f32 	%f26, %f3, %f10, %f25;
	fma.rn.f32 	%f27, %f5, %f9, %f26;
	st.global.f32 	[%rd22], %f27;
	mul.f32 	%f28, %f2, %f11;
	fma.rn.f32 	%f29, %f4, %f10, %f28;
	fma.rn.f32 	%f30, %f6, %f9, %f29;
	st.global.f32 	[%rd22+4], %f30;
$L__BB0_2:
	ret;

}


// ===== COMPILED SASS (sm_100) =====

	.target	sm_100

	.elftype	@"ET_EXEC"


//--------------------- .note.nv.tkinfo           --------------------------
	.section	.note.nv.tkinfo,"",@"SHT_NOTE"
	.sectionflags	@"SHF_NOTE_NV_TKINFO"
	.tkinfo
        /*0018*/ 	.word	0x00000002
        /*0030*/ 	.string	""
        /*0030*/ 	.string	"ptxas"
        /*0030*/ 	.string	"Cuda compilation tools, release 13.0, V13.0.88"
        /*0030*/ 	.string	"Build cuda_13.0.r13.0/compiler.36424714_0"
        /*0030*/ 	.string	"-arch sm_100 -m 64 "



//--------------------- .note.nv.cuinfo           --------------------------
	.section	.note.nv.cuinfo,"",@"SHT_NOTE"
	.sectionflags	@"SHF_NOTE_NV_CUINFO"
        /*0018*/ 	.short	0x0002
        /*001a*/ 	.short	0x0064
        /*001c*/ 	.short	0x0082
	.zero		2


//--------------------- .nv.info                  --------------------------
	.section	.nv.info,"",@"SHT_CUDA_INFO"
	.align	4


	//----- nvinfo : EIATTR_REGCOUNT
	.align		4
        /*0000*/ 	.byte	0x04, 0x2f
        /*0002*/ 	.short	(.L_1 - .L_0)
	.align		4
.L_0:
        /*0004*/ 	.word	index@(kernmul)
        /*0008*/ 	.word	0x0000001e


	//----- nvinfo : EIATTR_FRAME_SIZE
	.align		4
.L_1:
        /*000c*/ 	.byte	0x04, 0x11
        /*000e*/ 	.short	(.L_3 - .L_2)
	.align		4
.L_2:
        /*0010*/ 	.word	index@(kernmul)
        /*0014*/ 	.word	0x00000000


	//----- nvinfo : EIATTR_MIN_STACK_SIZE
	.align		4
.L_3:
        /*0018*/ 	.byte	0x04, 0x12
        /*001a*/ 	.short	(.L_5 - .L_4)
	.align		4
.L_4:
        /*001c*/ 	.word	index@(kernmul)
        /*0020*/ 	.word	0x00000000
.L_5:


//--------------------- .nv.compat                --------------------------
	.section	.nv.compat,"",@"SHT_CUDA_COMPAT_INFO"
	.align	4
        /*0000*/ 	.byte	0x02, 0x09, 0x00, 0x00, 0x02, 0x02, 0x01, 0x00, 0x02, 0x05, 0x05, 0x00, 0x03, 0x07, 0x01, 0x01
        /*0010*/ 	.byte	0x02, 0x03, 0x00, 0x00, 0x02, 0x06, 0x01, 0x00, 0x04, 0x0b, 0x08, 0x00, 0x09, 0x00, 0x00, 0x00
        /*0020*/ 	.byte	0x00, 0x00, 0x00, 0x00


//--------------------- .nv.info.kernmul          --------------------------
	.section	.nv.info.kernmul,"",@"SHT_CUDA_INFO"
	.sectionflags	@""
	.align	4


	//----- nvinfo : EIATTR_CUDA_API_VERSION
	.align		4
        /*0000*/ 	.byte	0x04, 0x37
        /*0002*/ 	.short	(.L_7 - .L_6)
.L_6:
        /*0004*/ 	.word	0x00000082


	//----- nvinfo : EIATTR_KPARAM_INFO
	.align		4
.L_7:
        /*0008*/ 	.byte	0x04, 0x17
        /*000a*/ 	.short	(.L_9 - .L_8)
.L_8:
        /*000c*/ 	.word	0x00000000
        /*0010*/ 	.short	0x0009
        /*0012*/ 	.short	0x0048
        /*0014*/ 	.byte	0x00, 0xf0, 0x11, 0x00


	//----- nvinfo : EIATTR_KPARAM_INFO
	.align		4
.L_9:
        /*0018*/ 	.byte	0x04, 0x17
        /*001a*/ 	.short	(.L_11 - .L_10)
.L_10:
        /*001c*/ 	.word	0x00000000
        /*0020*/ 	.short	0x0008
        /*0022*/ 	.short	0x0040
        /*0024*/ 	.byte	0x00, 0xf5, 0x21, 0x00


	//----- nvinfo : EIATTR_KPARAM_INFO
	.align		4
.L_11:
        /*0028*/ 	.byte	0x04, 0x17
        /*002a*/ 	.short	(.L_13 - .L_12)
.L_12:
        /*002c*/ 	.word	0x00000000
        /*0030*/ 	.short	0x0007
        /*0032*/ 	.short	0x0038
        /*0034*/ 	.byte	0x00, 0xf5, 0x21, 0x00


	//----- nvinfo : EIATTR_KPARAM_INFO
	.align		4
.L_13:
        /*0038*/ 	.byte	0x04, 0x17
        /*003a*/ 	.short	(.L_15 - .L_14)
.L_14:
        /*003c*/ 	.word	0x00000000
        /*0040*/ 	.short	0x0006
        /*0042*/ 	.short	0x0030
        /*0044*/ 	.byte	0x00, 0xf5, 0x21, 0x00


	//----- nvinfo : EIATTR_KPARAM_INFO
	.align		4
.L_15:
        /*0048*/ 	.byte	0x04, 0x17
        /*004a*/ 	.short	(.L_17 - .L_16)
.L_16:
        /*004c*/ 	.word	0x00000000
        /*0050*/ 	.short	0x0005
        /*0052*/ 	.short	0x0028
        /*0054*/ 	.byte	0x00, 0xf5, 0x21, 0x00


	//----- nvinfo : EIATTR_KPARAM_INFO
	.align		4
.L_17:
        /*0058*/ 	.byte	0x04, 0x17
        /*005a*/ 	.short	(.L_19 - .L_18)
.L_18:
        /*005c*/ 	.word	0x00000000
        /*0060*/ 	.short	0x0004
        /*0062*/ 	.short	0x0020
        /*0064*/ 	.byte	0x00, 0xf5, 0x21, 0x00


	//----- nvinfo : EIATTR_KPARAM_INFO
	.align		4
.L_19:
        /*0068*/ 	.byte	0x04, 0x17
        /*006a*/ 	.short	(.L_21 - .L_20)
.L_20:
        /*006c*/ 	.word	0x00000000
        /*0070*/ 	.short	0x0003
        /*0072*/ 	.short	0x0018
        /*0074*/ 	.byte	0x00, 0xf5, 0x21, 0x00


	//----- nvinfo : EIATTR_KPARAM_INFO
	.align		4
.L_21:
        /*0078*/ 	.byte	0x04, 0x17
        /*007a*/ 	.short	(.L_23 - .L_22)
.L_22:
        /*007c*/ 	.word	0x00000000
        /*0080*/ 	.short	0x0002
        /*0082*/ 	.short	0x0010
        /*0084*/ 	.byte	0x00, 0xf5, 0x21, 0x00


	//----- nvinfo : EIATTR_KPARAM_INFO
	.align		4
.L_23:
        /*0088*/ 	.byte	0x04, 0x17
        /*008a*/ 	.short	(.L_25 - .L_24)
.L_24:
        /*008c*/ 	.word	0x00000000
        /*0090*/ 	.short	0x0001
        /*0092*/ 	.short	0x0008
        /*0094*/ 	.byte	0x00, 0xf5, 0x21, 0x00


	//----- nvinfo : EIATTR_KPARAM_INFO
	.align		4
.L_25:
        /*0098*/ 	.byte	0x04, 0x17
        /*009a*/ 	.short	(.L_27 - .L_26)
.L_26:
        /*009c*/ 	.word	0x00000000
        /*00a0*/ 	.short	0x0000
        /*00a2*/ 	.short	0x0000
        /*00a4*/ 	.byte	0x00, 0xf5, 0x21, 0x00


	//----- nvinfo : EIATTR_SPARSE_MMA_MASK
	.align		4
.L_27:
        /*00a8*/ 	.byte	0x03, 0x50
        /*00aa*/ 	.short	0x0000


	//----- nvinfo : EIATTR_MAXREG_COUNT
	.align		4
        /*00ac*/ 	.byte	0x03, 0x1b
        /*00ae*/ 	.short	0x00ff


	//----- nvinfo : EIATTR_MERCURY_ISA_VERSION
	.align		4
        /*00b0*/ 	.byte	0x03, 0x5f
        /*00b2*/ 	.short	0x0101


	//----- nvinfo : EIATTR_VRC_CTA_INIT_COUNT
	.align		4
        /*00b4*/ 	.byte	0x02, 0x4a
	.zero		1
	.zero		1


	//----- nvinfo : EIATTR_EXIT_INSTR_OFFSETS
	.align		4
        /*00b8*/ 	.byte	0x04, 0x1c
        /*00ba*/ 	.short	(.L_29 - .L_28)


	//   ....[0]....
.L_28:
        /*00bc*/ 	.word	0x000000a0


	//   ....[1]....
        /*00c0*/ 	.word	0x00000430


	//----- nvinfo : EIATTR_CBANK_PARAM_SIZE
	.align		4
.L_29:
        /*00c4*/ 	.byte	0x03, 0x19
        /*00c6*/ 	.short	0x004c


	//----- nvinfo : EIATTR_PARAM_CBANK
	.align		4
        /*00c8*/ 	.byte	0x04, 0x0a
        /*00ca*/ 	.short	(.L_31 - .L_30)
	.align		4
.L_30:
        /*00cc*/ 	.word	index@(.nv.constant0.kernmul)
        /*00d0*/ 	.short	0x0380
        /*00d2*/ 	.short	0x004c


	//----- nvinfo : EIATTR_SW_WAR
	.align		4
.L_31:
        /*00d4*/ 	.byte	0x04, 0x36
        /*00d6*/ 	.short	(.L_33 - .L_32)
.L_32:
        /*00d8*/ 	.word	0x00000008
.L_33:


//--------------------- .nv.callgraph             --------------------------
	.section	.nv.callgraph,"",@"SHT_CUDA_CALLGRAPH"
	.align	4
	.sectionentsize	8
	.align		4
        /*0000*/ 	.word	0x00000000
	.align		4
        /*0004*/ 	.word	0xffffffff
	.align		4
        /*0008*/ 	.word	0x00000000
	.align		4
        /*000c*/ 	.word	0xfffffffe
	.align		4
        /*0010*/ 	.word	0x00000000
	.align		4
        /*0014*/ 	.word	0xfffffffd
	.align		4
        /*0018*/ 	.word	0x00000000
	.align		4
        /*001c*/ 	.word	0xfffffffc


//--------------------- .text.kernmul             --------------------------
	.section	.text.kernmul,"ax",@progbits
	.align	128
        .global         kernmul
        .type           kernmul,@function
        .size           kernmul,(.L_x_1 - kernmul)
        .other          kernmul,@"STO_CUDA_ENTRY STV_DEFAULT"
kernmul:
.text.kernmul:
[----:B------:R-:W-:Y:S01]  /*0000*/  LDC R1, c[0x0][0x37c] ;  /* 0x0000df00ff017b82 */ /* 0x000fe20000000800 */
[----:B------:R-:W0:Y:S07]  /*0010*/  S2R R0, SR_TID.X ;  /* 0x0000000000007919 */ /* 0x000e2e0000002100 */
[----:B------:R-:W-:Y:S01]  /*0020*/  S2UR UR4, SR_CTAID.Y ;  /* 0x00000000000479c3 */ /* 0x000fe20000002600 */
[----:B------:R-:W1:Y:S01]  /*0030*/  LDCU UR5, c[0x0][0x370] ;  /* 0x00006e00ff0577ac */ /* 0x000e620008000800 */
[----:B------:R-:W2:Y:S06]  /*0040*/  LDCU UR7, c[0x0][0x3c8] ;  /* 0x00007900ff0777ac */ /* 0x000eac0008000800 */
[----:B------:R-:W1:Y:S08]  /*0050*/  S2UR UR6, SR_CTAID.X ;  /* 0x00000000000679c3 */ /* 0x000e700000002500 */
[----:B------:R-:W0:Y:S01]  /*0060*/  LDC R17, c[0x0][0x360] ;  /* 0x0000d800ff117b82 */ /* 0x000e220000000800 */
[----:B-1----:R-:W-:-:S06]  /*0070*/  UIMAD UR4, UR4, UR5, UR6 ;  /* 0x00000005040472a4 */ /* 0x002fcc000f8e0206 */
[----:B0-----:R-:W-:-:S05]  /*0080*/  IMAD R17, R17, UR4, R0 ;  /* 0x0000000411117c24 */ /* 0x001fca000f8e0200 */
[----:B--2---:R-:W-:-:S13]  /*0090*/  ISETP.GE.AND P0, PT, R17, UR7, PT ;  /* 0x0000000711007c0c */ /* 0x004fda000bf06270 */
[----:B------:R-:W-:Y:S05]  /*00a0*/  @P0 EXIT ;  /* 0x000000000000094d */ /* 0x000fea0003800000 */
[----:B------:R-:W0:Y:S01]  /*00b0*/  LDC.64 R26, c[0x0][0x3c0] ;  /* 0x0000f000ff1a7b82 */ /* 0x000e220000000a00 */
[----:B------:R-:W1:Y:S01]  /*00c0*/  LDCU.64 UR4, c[0x0][0x358] ;  /* 0x00006b00ff0477ac */ /* 0x000e620008000a00 */
[----:B------:R-:W-:-:S06]  /*00d0*/  SHF.L.U32 R21, R17, 0x1, RZ ;  /* 0x0000000111157819 */ /* 0x000fcc00000006ff */
[----:B------:R-:W2:Y:S08]  /*00e0*/  LDC.64 R4, c[0x0][0x388] ;  /* 0x0000e200ff047b82 */ /* 0x000eb00000000a00 */
[----:B------:R-:W3:Y:S08]  /*00f0*/  LDC.64 R24, c[0x0][0x398] ;  /* 0x0000e600ff187b82 */ /* 0x000ef00000000a00 */
[----:B------:R-:W4:Y:S01]  /*0100*/  LDC.64 R2, c[0x0][0x380] ;  /* 0x0000e000ff027b82 */ /* 0x000f220000000a00 */
[----:B0-----:R-:W-:-:S05]  /*0110*/  IMAD.WIDE R26, R17, 0x4, R26 ;  /* 0x00000004111a7825 */ /* 0x001fca00078e021a */
[----:B-1----:R-:W5:Y:S02]  /*0120*/  LDG.E R15, desc[UR4][R26.64] ;  /* 0x000000041a0f7981 */ /* 0x002f64000c1e1900 */
[----:B------:R-:W0:Y:S01]  /*0130*/  LDC.64 R18, c[0x0][0x3b8] ;  /* 0x0000ee00ff127b82 */ /* 0x000e220000000a00 */
[----:B--2---:R-:W-:-:S05]  /*0140*/  IMAD.WIDE R4, R21, 0x4, R4 ;  /* 0x0000000415047825 */ /* 0x004fca00078e0204 */
[----:B------:R-:W5:Y:S02]  /*0150*/  LDG.E R0, desc[UR4][R4.64] ;  /* 0x0000000404007981 */ /* 0x000f64000c1e1900 */
[----:B------:R-:W1:Y:S01]  /*0160*/  LDC.64 R10, c[0x0][0x3a0] ;  /* 0x0000e800ff0a7b82 */ /* 0x000e620000000a00 */
[----:B---3--:R-:W-:Y:S01]  /*0170*/  IMAD.WIDE R24, R17, 0x4, R24 ;  /* 0x0000000411187825 */ /* 0x008fe200078e0218 */
[----:B------:R-:W2:Y:S04]  /*0180*/  LDG.E R22, desc[UR4][R4.64+0x4] ;  /* 0x0000040404167981 */ /* 0x000ea8000c1e1900 */
[----:B------:R-:W3:Y:S02]  /*0190*/  LDG.E R14, desc[UR4][R24.64] ;  /* 0x00000004180e7981 */ /* 0x000ee4000c1e1900 */
[----:B------:R-:W1:Y:S08]  /*01a0*/  LDC.64 R12, c[0x0][0x3b0] ;  /* 0x0000ec00ff0c7b82 */ /* 0x000e700000000a00 */
[----:B------:R-:W1:Y:S08]  /*01b0*/  LDC.64 R6, c[0x0][0x390] ;  /* 0x0000e400ff067b82 */ /* 0x000e700000000a00 */
[----:B------:R-:W1:Y:S01]  /*01c0*/  LDC.64 R8, c[0x0][0x3a8] ;  /* 0x0000ea00ff087b82 */ /* 0x000e620000000a00 */
[----:B----4-:R-:W-:-:S04]  /*01d0*/  IMAD.WIDE R2, R21, 0x4, R2 ;  /* 0x0000000415027825 */ /* 0x010fc800078e0202 */
[C---:B0-----:R-:W-:Y:S01]  /*01e0*/  IMAD.WIDE R18, R17.reuse, 0x4, R18 ;  /* 0x0000000411127825 */ /* 0x041fe200078e0212 */
[----:B------:R-:W4:Y:S03]  /*01f0*/  LDG.E R16, desc[UR4][R2.64] ;  /* 0x0000000402107981 */ /* 0x000f26000c1e1900 */
[C---:B-1----:R-:W-:Y:S01]  /*0200*/  IMAD.WIDE R10, R17.reuse, 0x4, R10 ;  /* 0x00000004110a7825 */ /* 0x042fe200078e020a */
[----:B------:R-:W3:Y:S03]  /*0210*/  LDG.E R20, desc[UR4][R2.64+0x4] ;  /* 0x0000040402147981 */ /* 0x000ee6000c1e1900 */
[----:B------:R-:W-:Y:S01]  /*0220*/  IMAD.WIDE R12, R17, 0x4, R12 ;  /* 0x00000004110c7825 */ /* 0x000fe200078e020c */
[----:B------:R-:W3:Y:S03]  /*0230*/  LDG.E R19, desc[UR4][R18.64] ;  /* 0x0000000412137981 */ /* 0x000ee6000c1e1900 */
[----:B------:R-:W-:Y:S01]  /*0240*/  IMAD.WIDE R6, R21, 0x4, R6 ;  /* 0x0000000415067825 */ /* 0x000fe200078e0206 */
[----:B------:R0:W3:Y:S04]  /*0250*/  LDG.E R11, desc[UR4][R10.64] ;  /* 0x000000040a0b7981 */ /* 0x0000e8000c1e1900 */
[----:B------:R-:W3:Y:S01]  /*0260*/  LDG.E R13, desc[UR4][R12.64] ;  /* 0x000000040c0d7981 */ /* 0x000ee2000c1e1900 */
[----:B------:R-:W-:-:S03]  /*0270*/  IMAD.WIDE R8, R17, 0x4, R8 ;  /* 0x0000000411087825 */ /* 0x000fc600078e0208 */
[----:B------:R-:W3:Y:S04]  /*0280*/  LDG.E R26, desc[UR4][R6.64] ;  /* 0x00000004061a7981 */ /* 0x000ee8000c1e1900 */
[----:B------:R-:W3:Y:S04]  /*0290*/  LDG.E R24, desc[UR4][R6.64+0x4] ;  /* 0x0000040406187981 */ /* 0x000ee8000c1e1900 */
[----:B------:R-:W3:Y:S01]  /*02a0*/  LDG.E R9, desc[UR4][R8.64] ;  /* 0x0000000408097981 */ /* 0x000ee2000c1e1900 */
[-C--:B-----5:R-:W-:Y:S01]  /*02b0*/  FMUL R17, R0, R15.reuse ;  /* 0x0000000f00117220 */ /* 0x0a0fe20000400000 */
[-C--:B--2---:R-:W-:Y:S01]  /*02c0*/  FMUL R21, R22, R15.reuse ;  /* 0x0000000f16157220 */ /* 0x084fe20000400000 */
[----:B----4-:R-:W-:-:S02]  /*02d0*/  FMUL R23, R16, R15 ;  /* 0x0000000f10177220 */ /* 0x010fc40000400000 */
[-C--:B---3--:R-:W-:Y:S01]  /*02e0*/  FFMA R17, R16, R14.reuse, R17 ;  /* 0x0000000e10117223 */ /* 0x088fe20000000011 */
[C---:B------:R-:W-:Y:S01]  /*02f0*/  FMUL R15, R20.reuse, R15 ;  /* 0x0000000f140f7220 */ /* 0x040fe20000400000 */
[----:B------:R-:W-:Y:S01]  /*0300*/  FFMA R21, R20, R14, R21 ;  /* 0x0000000e14157223 */ /* 0x000fe20000000015 */
[-C--:B------:R-:W-:Y:S01]  /*0310*/  FMUL R16, R16, R19.reuse ;  /* 0x0000001310107220 */ /* 0x080fe20000400000 */
[----:B0-----:R-:W-:Y:S01]  /*0320*/  FMUL R10, R20, R19 ;  /* 0x00000013140a7220 */ /* 0x001fe20000400000 */
[-C--:B------:R-:W-:Y:S01]  /*0330*/  FFMA R23, R0, R11.reuse, R23 ;  /* 0x0000000b00177223 */ /* 0x080fe20000000017 */
[----:B------:R-:W-:Y:S01]  /*0340*/  FFMA R15, R22, R11, R15 ;  /* 0x0000000b160f7223 */ /* 0x000fe2000000000f */
[-C--:B------:R-:W-:Y:S01]  /*0350*/  FFMA R16, R0, R13.reuse, R16 ;  /* 0x0000000d00107223 */ /* 0x080fe20000000010 */
[----:B------:R-:W-:Y:S01]  /*0360*/  FFMA R10, R22, R13, R10 ;  /* 0x0000000d160a7223 */ /* 0x000fe2000000000a */
[C---:B------:R-:W-:Y:S01]  /*0370*/  FFMA R17, R26.reuse, R19, R17 ;  /* 0x000000131a117223 */ /* 0x040fe20000000011 */
[----:B------:R-:W-:Y:S01]  /*0380*/  FFMA R23, R26, R13, R23 ;  /* 0x0000000d1a177223 */ /* 0x000fe20000000017 */
[C---:B------:R-:W-:Y:S01]  /*0390*/  FFMA R21, R24.reuse, R19, R21 ;  /* 0x0000001318157223 */ /* 0x040fe20000000015 */
[----:B------:R-:W-:Y:S01]  /*03a0*/  FFMA R15, R24, R13, R15 ;  /* 0x0000000d180f7223 */ /* 0x000fe2000000000f */
[-C--:B------:R-:W-:Y:S01]  /*03b0*/  FFMA R11, R26, R9.reuse, R16 ;  /* 0x000000091a0b7223 */ /* 0x080fe20000000010 */
[----:B------:R-:W-:Y:S01]  /*03c0*/  FFMA R9, R24, R9, R10 ;  /* 0x0000000918097223 */ /* 0x000fe2000000000a */
[----:B------:R-:W-:Y:S04]  /*03d0*/  STG.E desc[UR4][R2.64], R17 ;  /* 0x0000001102007986 */ /* 0x000fe8000c101904 */
[----:B------:R-:W-:Y:S04]  /*03e0*/  STG.E desc[UR4][R2.64+0x4], R21 ;  /* 0x0000041502007986 */ /* 0x000fe8000c101904 */
[----:B------:R-:W-:Y:S04]  /*03f0*/  STG.E desc[UR4][R4.64], R23 ;  /* 0x0000001704007986 */ /* 0x000fe8000c101904 */
[----:B------:R-:W-:Y:S04]  /*0400*/  STG.E desc[UR4][R4.64+0x4], R15 ;  /* 0x0000040f04007986 */ /* 0x000fe8000c101904 */
[----:B------:R-:W-:Y:S04]  /*0410*/  STG.E desc[UR4][R6.64], R11 ;  /* 0x0000000b06007986 */ /* 0x000fe8000c101904 */
[----:B------:R-:W-:Y:S01]  /*0420*/  STG.E desc[UR4][R6.64+0x4], R9 ;  /* 0x0000040906007986 */ /* 0x000fe2000c101904 */
[----:B------:R-:W-:Y:S05]  /*0430*/  EXIT ;  /* 0x000000000000794d */ /* 0x000fea0003800000 */
.L_x_0:
[----:B------:R-:W-:-:S00]  /*0440*/  BRA `(.L_x_0) ;  /* 0xfffffffc00fc7947 */ /* 0x000fc0000383ffff */
[----:B------:R-:W-:-:S00]  /*0450*/  NOP ;  /* 0x0000000000007918 */ /* 0x000fc00000000000 */
        /* <DEDUP_REMOVED lines=10> */
.L_x_1:


//--------------------- .nv.shared.reserved.0     --------------------------
	.section	.nv.shared.reserved.0,"aw",@nobits
	.weak		__nv_reservedSMEM_offset_0_alias
	.size		__nv_reservedSMEM_offset_0_alias, 0, 64
	.other		__nv_reservedSMEM_offset_0_alias,@"STO_CUDA_RESERVED_SHARED STV_DEFAULT"
__nv_reservedSMEM_offset_0_alias:
	.zero		0
	.zero		64


//--------------------- .nv.constant0.kernmul     --------------------------
	.section	.nv.constant0.kernmul,"a",@progbits
	.sectionflags	@""
	.align	4
.nv.constant0.kernmul:
	.zero		972


//--------------------- SYMBOLS --------------------------

	.type		.nv.reservedSmem.offset0,@object
	.size		.nv.reservedSmem.offset0,0x4
